//
// Generated by NVIDIA NVVM Compiler
//
// Compiler Build ID: CL-36424714
// Cuda compilation tools, release 13.0, V13.0.88
// Based on NVVM 20.0.0
//

.version 9.0
.target sm_100
.address_size 64

	// .globl	_Z18radix_sort__gpu_01Pii

.visible .entry _Z18radix_sort__gpu_01Pii(
	.param .u64 .ptr .align 1 _Z18radix_sort__gpu_01Pii_param_0,
	.param .u32 _Z18radix_sort__gpu_01Pii_param_1
)
{


	ret;

}


// ===== COMPILED SASS (sm_100) =====

	.target	sm_100

	.elftype	@"ET_EXEC"


//--------------------- .note.nv.tkinfo           --------------------------
	.section	.note.nv.tkinfo,"",@"SHT_NOTE"
	.sectionflags	@"SHF_NOTE_NV_TKINFO"
	.tkinfo
        /*0018*/ 	.word	0x00000002
        /*0030*/ 	.string	""
        /*0030*/ 	.string	"ptxas"
        /*0030*/ 	.string	"Cuda compilation tools, release 13.0, V13.0.88"
        /*0030*/ 	.string	"Build cuda_13.0.r13.0/compiler.36424714_0"
        /*0030*/ 	.string	"-arch sm_100 -m 64 "



//--------------------- .note.nv.cuinfo           --------------------------
	.section	.note.nv.cuinfo,"",@"SHT_NOTE"
	.sectionflags	@"SHF_NOTE_NV_CUINFO"
        /*0018*/ 	.short	0x0002
        /*001a*/ 	.short	0x0064
        /*001c*/ 	.short	0x0082
	.zero		2


//--------------------- .nv.info                  --------------------------
	.section	.nv.info,"",@"SHT_CUDA_INFO"
	.align	4


	//----- nvinfo : EIATTR_REGCOUNT
	.align		4
        /*0000*/ 	.byte	0x04, 0x2f
        /*0002*/ 	.short	(.L_1 - .L_0)
	.align		4
.L_0:
        /*0004*/ 	.word	index@(_Z18radix_sort__gpu_01Pii)
        /*0008*/ 	.word	0x00000004


	//----- nvinfo : EIATTR_FRAME_SIZE
	.align		4
.L_1:
        /*000c*/ 	.byte	0x04, 0x11
        /*000e*/ 	.short	(.L_3 - .L_2)
	.align		4
.L_2:
        /*0010*/ 	.word	index@(_Z18radix_sort__gpu_01Pii)
        /*0014*/ 	.word	0x00000000


	//----- nvinfo : EIATTR_MIN_STACK_SIZE
	.align		4
.L_3:
        /*0018*/ 	.byte	0x04, 0x12
        /*001a*/ 	.short	(.L_5 - .L_4)
	.align		4
.L_4:
        /*001c*/ 	.word	index@(_Z18radix_sort__gpu_01Pii)
        /*0020*/ 	.word	0x00000000
.L_5:


//--------------------- .nv.compat                --------------------------
	.section	.nv.compat,"",@"SHT_CUDA_COMPAT_INFO"
	.align	4
        /*0000*/ 	.byte	0x02, 0x09, 0x00, 0x00, 0x02, 0x02, 0x01, 0x00, 0x02, 0x05, 0x05, 0x00, 0x03, 0x07, 0x01, 0x01
        /*0010*/ 	.byte	0x02, 0x03, 0x00, 0x00, 0x02, 0x06, 0x01, 0x00, 0x04, 0x0b, 0x08, 0x00, 0x09, 0x00, 0x00, 0x00
        /*0020*/ 	.byte	0x00, 0x00, 0x00, 0x00


//--------------------- .nv.info._Z18radix_sort__gpu_01Pii --------------------------
	.section	.nv.info._Z18radix_sort__gpu_01Pii,"",@"SHT_CUDA_INFO"
	.sectionflags	@""
	.align	4


	//----- nvinfo : EIATTR_CUDA_API_VERSION
	.align		4
        /*0000*/ 	.byte	0x04, 0x37
        /*0002*/ 	.short	(.L_7 - .L_6)
.L_6:
        /*0004*/ 	.word	0x00000082


	//----- nvinfo : EIATTR_KPARAM_INFO
	.align		4
.L_7:
        /*0008*/ 	.byte	0x04, 0x17
        /*000a*/ 	.short	(.L_9 - .L_8)
.L_8:
        /*000c*/ 	.word	0x00000000
        /*0010*/ 	.short	0x0001
        /*0012*/ 	.short	0x0008
        /*0014*/ 	.byte	0x00, 0xf0, 0x11, 0x00


	//----- nvinfo : EIATTR_KPARAM_INFO
	.align		4
.L_9:
        /*0018*/ 	.byte	0x04, 0x17
        /*001a*/ 	.short	(.L_11 - .L_10)
.L_10:
        /*001c*/ 	.word	0x00000000
        /*0020*/ 	.short	0x0000
        /*0022*/ 	.short	0x0000
        /*0024*/ 	.byte	0x00, 0xf5, 0x21, 0x00


	//----- nvinfo : EIATTR_SPARSE_MMA_MASK
	.align		4
.L_11:
        /*0028*/ 	.byte	0x03, 0x50
        /*002a*/ 	.short	0x0000


	//----- nvinfo : EIATTR_MAXREG_COUNT
	.align		4
        /*002c*/ 	.byte	0x03, 0x1b
        /*002e*/ 	.short	0x00ff


	//----- nvinfo : EIATTR_MERCURY_ISA_VERSION
	.align		4
        /*0030*/ 	.byte	0x03, 0x5f
        /*0032*/ 	.short	0x0101


	//----- nvinfo : EIATTR_VRC_CTA_INIT_COUNT
	.align		4
        /*0034*/ 	.byte	0x02, 0x4a
	.zero		1
	.zero		1


	//----- nvinfo : EIATTR_EXIT_INSTR_OFFSETS
	.align		4
        /*0038*/ 	.byte	0x04, 0x1c
        /*003a*/ 	.short	(.L_13 - .L_12)


	//   ....[0]....
.L_12:
        /*003c*/ 	.word	0x00000010


	//----- nvinfo : EIATTR_CBANK_PARAM_SIZE
	.align		4
.L_13:
        /*0040*/ 	.byte	0x03, 0x19
        /*0042*/ 	.short	0x000c


	//----- nvinfo : EIATTR_PARAM_CBANK
	.align		4
        /*0044*/ 	.byte	0x04, 0x0a
        /*0046*/ 	.short	(.L_15 - .L_14)
	.align		4
.L_14:
        /*0048*/ 	.word	index@(.nv.constant0._Z18radix_sort__gpu_01Pii)
        /*004c*/ 	.short	0x0380
        /*004e*/ 	.short	0x000c


	//----- nvinfo : EIATTR_SW_WAR
	.align		4
.L_15:
        /*0050*/ 	.byte	0x04, 0x36
        /*0052*/ 	.short	(.L_17 - .L_16)
.L_16:
        /*0054*/ 	.word	0x00000008
.L_17:


//--------------------- .nv.callgraph             --------------------------
	.section	.nv.callgraph,"",@"SHT_CUDA_CALLGRAPH"
	.align	4
	.sectionentsize	8
	.align		4
        /*0000*/ 	.word	0x00000000
	.align		4
        /*0004*/ 	.word	0xffffffff
	.align		4
        /*0008*/ 	.word	0x00000000
	.align		4
        /*000c*/ 	.word	0xfffffffe
	.align		4
        /*0010*/ 	.word	0x00000000
	.align		4
        /*0014*/ 	.word	0xfffffffd
	.align		4
        /*0018*/ 	.word	0x00000000
	.align		4
        /*001c*/ 	.word	0xfffffffc


//--------------------- .text._Z18radix_sort__gpu_01Pii --------------------------
	.section	.text._Z18radix_sort__gpu_01Pii,"ax",@progbits
	.align	128
        .global         _Z18radix_sort__gpu_01Pii
        .type           _Z18radix_sort__gpu_01Pii,@function
        .size           _Z18radix_sort__gpu_01Pii,(.L_x_1 - _Z18radix_sort__gpu_01Pii)
        .other          _Z18radix_sort__gpu_01Pii,@"STO_CUDA_ENTRY STV_DEFAULT"
_Z18radix_sort__gpu_01Pii:
.text._Z18radix_sort__gpu_01Pii:
[----:B------:R-:W-:Y:S01]  /*0000*/  LDC R1, c[0x0][0x37c] ;  /* 0x0000df00ff017b82 */ /* 0x000fe20000000800 */
[----:B------:R-:W-:Y:S05]  /*0010*/  EXIT ;  /* 0x000000000000794d */ /* 0x000fea0003800000 */
.L_x_0:
[----:B------:R-:W-:-:S00]  /*0020*/  BRA `(.L_x_0) ;  /* 0xfffffffc00fc7947 */ /* 0x000fc0000383ffff */
[----:B------:R-:W-:-:S00]  /*0030*/  NOP ;  /* 0x0000000000007918 */ /* 0x000fc00000000000 */
        /* <DEDUP_REMOVED lines=12> */
.L_x_1:


//--------------------- .nv.shared.reserved.0     --------------------------
	.section	.nv.shared.reserved.0,"aw",@nobits
	.weak		__nv_reservedSMEM_offset_0_alias
	.size		__nv_reservedSMEM_offset_0_alias, 0, 64
	.other		__nv_reservedSMEM_offset_0_alias,@"STO_CUDA_RESERVED_SHARED STV_DEFAULT"
__nv_reservedSMEM_offset_0_alias:
	.zero		0
	.zero		64


//--------------------- .nv.constant0._Z18radix_sort__gpu_01Pii --------------------------
	.section	.nv.constant0._Z18radix_sort__gpu_01Pii,"a",@progbits
	.sectionflags	@""
	.align	4
.nv.constant0._Z18radix_sort__gpu_01Pii:
	.zero		908


//--------------------- SYMBOLS --------------------------

	.type		.nv.reservedSmem.offset0,@object
	.size		.nv.reservedSmem.offset0,0x4
